//
// Generated by NVIDIA NVVM Compiler
//
// Compiler Build ID: CL-36424714
// Cuda compilation tools, release 13.0, V13.0.88
// Based on NVVM 20.0.0
//

.version 9.0
.target sm_100
.address_size 64

	// .globl	_Z10cuda_hellov
.extern .func  (.param .b32 func_retval0) vprintf
(
	.param .b64 vprintf_param_0,
	.param .b64 vprintf_param_1
)
;
.global .align 1 .b8 $str[13] = {72, 101, 108, 108, 111, 32, 67, 117, 100, 97, 33, 10};

.visible .entry _Z10cuda_hellov()
{
	.reg .b32 	%r<3>;
	.reg .b64 	%rd<3>;

	mov.u64 	%rd1, $str;
	cvta.global.u64 	%rd2, %rd1;
	{ // callseq 0, 0
	.param .b64 param0;
	st.param.b64 	[param0], %rd2;
	.param .b64 param1;
	st.param.b64 	[param1], 0;
	.param .b32 retval0;
	call.uni (retval0), 
	vprintf, 
	(
	param0, 
	param1
	);
	ld.param.b32 	%r1, [retval0];
	} // callseq 0
	ret;

}


// ===== COMPILED SASS (sm_100) =====

	.target	sm_100

	.elftype	@"ET_EXEC"


//--------------------- .note.nv.tkinfo           --------------------------
	.section	.note.nv.tkinfo,"",@"SHT_NOTE"
	.sectionflags	@"SHF_NOTE_NV_TKINFO"
	.tkinfo
        /*0018*/ 	.word	0x00000002
        /*0030*/ 	.string	""
        /*0030*/ 	.string	"ptxas"
        /*0030*/ 	.string	"Cuda compilation tools, release 13.0, V13.0.88"
        /*0030*/ 	.string	"Build cuda_13.0.r13.0/compiler.36424714_0"
        /*0030*/ 	.string	"-arch sm_100 -m 64 "



//--------------------- .note.nv.cuinfo           --------------------------
	.section	.note.nv.cuinfo,"",@"SHT_NOTE"
	.sectionflags	@"SHF_NOTE_NV_CUINFO"
        /*0018*/ 	.short	0x0002
        /*001a*/ 	.short	0x0064
        /*001c*/ 	.short	0x0082
	.zero		2


//--------------------- .nv.info                  --------------------------
	.section	.nv.info,"",@"SHT_CUDA_INFO"
	.align	4


	//----- nvinfo : EIATTR_REGCOUNT
	.align		4
        /*0000*/ 	.byte	0x04, 0x2f
        /*0002*/ 	.short	(.L_2 - .L_1)
	.align		4
.L_1:
        /*0004*/ 	.word	index@(_Z10cuda_hellov)
        /*0008*/ 	.word	0x00000018


	//----- nvinfo : EIATTR_FRAME_SIZE
	.align		4
.L_2:
        /*000c*/ 	.byte	0x04, 0x11
        /*000e*/ 	.short	(.L_4 - .L_3)
	.align		4
.L_3:
        /*0010*/ 	.word	index@(_Z10cuda_hellov)
        /*0014*/ 	.word	0x00000000


	//----- nvinfo : EIATTR_MIN_STACK_SIZE
	.align		4
.L_4:
        /*0018*/ 	.byte	0x04, 0x12
        /*001a*/ 	.short	(.L_6 - .L_5)
	.align		4
.L_5:
        /*001c*/ 	.word	index@(_Z10cuda_hellov)
        /*0020*/ 	.word	0x00000000
.L_6:


//--------------------- .nv.compat                --------------------------
	.section	.nv.compat,"",@"SHT_CUDA_COMPAT_INFO"
	.align	4
        /*0000*/ 	.byte	0x02, 0x09, 0x00, 0x00, 0x02, 0x02, 0x01, 0x00, 0x02, 0x05, 0x05, 0x00, 0x03, 0x07, 0x01, 0x01
        /*0010*/ 	.byte	0x02, 0x03, 0x00, 0x00, 0x02, 0x06, 0x01, 0x00, 0x04, 0x0b, 0x08, 0x00, 0x09, 0x00, 0x00, 0x00
        /*0020*/ 	.byte	0x00, 0x00, 0x00, 0x00


//--------------------- .nv.info._Z10cuda_hellov  --------------------------
	.section	.nv.info._Z10cuda_hellov,"",@"SHT_CUDA_INFO"
	.sectionflags	@""
	.align	4


	//----- nvinfo : EIATTR_CUDA_API_VERSION
	.align		4
        /*0000*/ 	.byte	0x04, 0x37
        /*0002*/ 	.short	(.L_8 - .L_7)
.L_7:
        /*0004*/ 	.word	0x00000082


	//----- nvinfo : EIATTR_SPARSE_MMA_MASK
	.align		4
.L_8:
        /*0008*/ 	.byte	0x03, 0x50
        /*000a*/ 	.short	0x0000


	//----- nvinfo : EIATTR_MAXREG_COUNT
	.align		4
        /*000c*/ 	.byte	0x03, 0x1b
        /*000e*/ 	.short	0x00ff


	//----- nvinfo : EIATTR_EXTERNS
	.align		4
        /*0010*/ 	.byte	0x04, 0x0f
        /*0012*/ 	.short	(.L_10 - .L_9)


	//   ....[0]....
	.align		4
.L_9:
        /*0014*/ 	.word	index@(vprintf)


	//----- nvinfo : EIATTR_MERCURY_ISA_VERSION
	.align		4
.L_10:
        /*0018*/ 	.byte	0x03, 0x5f
        /*001a*/ 	.short	0x0101


	//----- nvinfo : EIATTR_VRC_CTA_INIT_COUNT
	.align		4
        /*001c*/ 	.byte	0x02, 0x4a
	.zero		1
	.zero		1


	//----- nvinfo : EIATTR_SYSCALL_OFFSETS
	.align		4
        /*0020*/ 	.byte	0x04, 0x46
        /*0022*/ 	.short	(.L_12 - .L_11)


	//   ....[0]....
.L_11:
        /*0024*/ 	.word	0x00000080


	//----- nvinfo : EIATTR_EXIT_INSTR_OFFSETS
	.align		4
.L_12:
        /*0028*/ 	.byte	0x04, 0x1c
        /*002a*/ 	.short	(.L_14 - .L_13)


	//   ....[0]....
.L_13:
        /*002c*/ 	.word	0x00000090


	//----- nvinfo : EIATTR_SW_WAR
	.align		4
.L_14:
        /*0030*/ 	.byte	0x04, 0x36
        /*0032*/ 	.short	(.L_16 - .L_15)
.L_15:
        /*0034*/ 	.word	0x00000008
.L_16:


//--------------------- .nv.callgraph             --------------------------
	.section	.nv.callgraph,"",@"SHT_CUDA_CALLGRAPH"
	.align	4
	.sectionentsize	8
	.align		4
        /*0000*/ 	.word	0x00000000
	.align		4
        /*0004*/ 	.word	0xffffffff
	.align		4
        /*0008*/ 	.word	index@(_Z10cuda_hellov)
	.align		4
        /*000c*/ 	.word	index@(vprintf)
	.align		4
        /*0010*/ 	.word	0x00000000
	.align		4
        /*0014*/ 	.word	0xfffffffe
	.align		4
        /*0018*/ 	.word	0x00000000
	.align		4
        /*001c*/ 	.word	0xfffffffd
	.align		4
        /*0020*/ 	.word	0x00000000
	.align		4
        /*0024*/ 	.word	0xfffffffc


//--------------------- .nv.constant4             --------------------------
	.section	.nv.constant4,"a",@progbits
	.align	8
	.align		8
.nv.constant4:
        /*0000*/ 	.dword	vprintf
	.align		8
        /*0008*/ 	.dword	$str


//--------------------- .text._Z10cuda_hellov     --------------------------
	.section	.text._Z10cuda_hellov,"ax",@progbits
	.align	128
        .global         _Z10cuda_hellov
        .type           _Z10cuda_hellov,@function
        .size           _Z10cuda_hellov,(.L_x_2 - _Z10cuda_hellov)
        .other          _Z10cuda_hellov,@"STO_CUDA_ENTRY STV_DEFAULT"
_Z10cuda_hellov:
.text._Z10cuda_hellov:
[----:B------:R-:W0:Y:S01]  /*0000*/  LDC R1, c[0x0][0x37c] ;  /* 0x0000df00ff017b82 */ /* 0x000e220000000800 */
[----:B------:R-:W-:Y:S01]  /*0010*/  MOV R0, 0x0 ;  /* 0x0000000000007802 */ /* 0x000fe20000000f00 */
[----:B------:R-:W1:Y:S01]  /*0020*/  LDCU.64 UR4, c[0x4][0x8] ;  /* 0x01000100ff0477ac */ /* 0x000e620008000a00 */
[----:B------:R-:W-:-:S05]  /*0030*/  CS2R R6, SRZ ;  /* 0x0000000000067805 */ /* 0x000fca000001ff00 */
[----:B------:R2:W3:Y:S01]  /*0040*/  LDC.64 R2, c[0x4][R0] ;  /* 0x0100000000027b82 */ /* 0x0004e20000000a00 */
[----:B-1----:R-:W-:Y:S02]  /*0050*/  IMAD.U32 R4, RZ, RZ, UR4 ;  /* 0x00000004ff047e24 */ /* 0x002fe4000f8e00ff */
[----:B--2---:R-:W-:-:S07]  /*0060*/  IMAD.U32 R5, RZ, RZ, UR5 ;  /* 0x00000005ff057e24 */ /* 0x004fce000f8e00ff */
[----:B------:R-:W-:-:S07]  /*0070*/  LEPC R20, `(.L_x_0) ;  /* 0x000000001014794e */ /* 0x000fce0000000000 */
[----:B0--3--:R-:W-:Y:S05]  /*0080*/  CALL.ABS.NOINC R2 ;  /* 0x0000000002007343 */ /* 0x009fea0003c00000 */
.L_x_0:
[----:B------:R-:W-:Y:S05]  /*0090*/  EXIT ;  /* 0x000000000000794d */ /* 0x000fea0003800000 */
.L_x_1:
[----:B------:R-:W-:-:S00]  /*00a0*/  BRA `(.L_x_1) ;  /* 0xfffffffc00fc7947 */ /* 0x000fc0000383ffff */
[----:B------:R-:W-:-:S00]  /*00b0*/  NOP ;  /* 0x0000000000007918 */ /* 0x000fc00000000000 */
        /* <DEDUP_REMOVED lines=12> */
.L_x_2:


//--------------------- .nv.global.init           --------------------------
	.section	.nv.global.init,"aw",@progbits
.nv.global.init:
	.type		$str,@object
	.size		$str,(.L_0 - $str)
$str:
        /*0000*/ 	.byte	0x48, 0x65, 0x6c, 0x6c, 0x6f, 0x20, 0x43, 0x75, 0x64, 0x61, 0x21, 0x0a, 0x00
.L_0:


//--------------------- .nv.shared.reserved.0     --------------------------
	.section	.nv.shared.reserved.0,"aw",@nobits
	.weak		__nv_reservedSMEM_offset_0_alias
	.size		__nv_reservedSMEM_offset_0_alias, 0, 64
	.other		__nv_reservedSMEM_offset_0_alias,@"STO_CUDA_RESERVED_SHARED STV_DEFAULT"
__nv_reservedSMEM_offset_0_alias:
	.zero		0
	.zero		64


//--------------------- .nv.constant0._Z10cuda_hellov --------------------------
	.section	.nv.constant0._Z10cuda_hellov,"a",@progbits
	.sectionflags	@""
	.align	4
.nv.constant0._Z10cuda_hellov:
	.zero		896


//--------------------- SYMBOLS --------------------------

	.type		.nv.reservedSmem.offset0,@object
	.size		.nv.reservedSmem.offset0,0x4
	.type		vprintf,@function
